	.headerflags	@"EF_CUDA_TEXMODE_UNIFIED EF_CUDA_64BIT_ADDRESS EF_CUDA_ACCELERATORS EF_CUDA_SM90 EF_CUDA_VIRTUAL_SM(EF_CUDA_SM90)"
	.elftype	@"ET_EXEC"


//--------------------- .nv.info                  --------------------------
	.section	.nv.info,"",@"SHT_CUDA_INFO"
	.align	4


	//----- nvinfo : EIATTR_REGCOUNT
	.align		4
        /*0000*/ 	.byte	0x04, 0x2f
        /*0002*/ 	.short	(.L_1 - .L_0)
	.align		4
.L_0:
        /*0004*/ 	.word	index@(triton_poi_fused_native_layer_norm_relu_threshold_backward_1)
        /*0008*/ 	.word	0x00000014


	//----- nvinfo : EIATTR_MIN_STACK_SIZE
	.align		4
.L_1:
        /*000c*/ 	.byte	0x04, 0x12
        /*000e*/ 	.short	(.L_3 - .L_2)
	.align		4
.L_2:
        /*0010*/ 	.word	index@(triton_poi_fused_native_layer_norm_relu_threshold_backward_1)
        /*0014*/ 	.word	0x00000000


	//----- nvinfo : EIATTR_FRAME_SIZE
	.align		4
.L_3:
        /*0018*/ 	.byte	0x04, 0x11
        /*001a*/ 	.short	(.L_5 - .L_4)
	.align		4
.L_4:
        /*001c*/ 	.word	index@(triton_poi_fused_native_layer_norm_relu_threshold_backward_1)
        /*0020*/ 	.word	0x00000000


	//----- nvinfo : EIATTR_MIN_STACK_SIZE
	.align		4
.L_5:
        /*0024*/ 	.byte	0x04, 0x12
        /*0026*/ 	.short	(.L_7 - .L_6)
	.align		4
.L_6:
        /*0028*/ 	.word	index@(triton_poi_fused_native_layer_norm_relu_threshold_backward_1)
        /*002c*/ 	.word	0x00000000
.L_7:


//--------------------- .nv.info.triton_poi_fused_native_layer_norm_relu_threshold_backward_1 --------------------------
	.section	.nv.info.triton_poi_fused_native_layer_norm_relu_threshold_backward_1,"",@"SHT_CUDA_INFO"
	.sectionflags	@""
	.align	4


	//----- nvinfo : EIATTR_CUDA_API_VERSION
	.align		4
        /*0000*/ 	.byte	0x04, 0x37
        /*0002*/ 	.short	(.L_9 - .L_8)
.L_8:
        /*0004*/ 	.word	0x0000007c


	//----- nvinfo : EIATTR_KPARAM_INFO
	.align		4
.L_9:
        /*0008*/ 	.byte	0x04, 0x17
        /*000a*/ 	.short	(.L_11 - .L_10)
.L_10:
        /*000c*/ 	.word	0x00000000
        /*0010*/ 	.short	0x0007
        /*0012*/ 	.short	0x0038
        /*0014*/ 	.byte	0x00, 0xf0, 0x11, 0x00


	//----- nvinfo : EIATTR_KPARAM_INFO
	.align		4
.L_11:
        /*0018*/ 	.byte	0x04, 0x17
        /*001a*/ 	.short	(.L_13 - .L_12)
.L_12:
        /*001c*/ 	.word	0x00000000
        /*0020*/ 	.short	0x0006
        /*0022*/ 	.short	0x0030
        /*0024*/ 	.byte	0x00, 0xf4, 0x21, 0x00


	//----- nvinfo : EIATTR_KPARAM_INFO
	.align		4
.L_13:
        /*0028*/ 	.byte	0x04, 0x17
        /*002a*/ 	.short	(.L_15 - .L_14)
.L_14:
        /*002c*/ 	.word	0x00000000
        /*0030*/ 	.short	0x0005
        /*0032*/ 	.short	0x0028
        /*0034*/ 	.byte	0x00, 0xf4, 0x21, 0x00


	//----- nvinfo : EIATTR_KPARAM_INFO
	.align		4
.L_15:
        /*0038*/ 	.byte	0x04, 0x17
        /*003a*/ 	.short	(.L_17 - .L_16)
.L_16:
        /*003c*/ 	.word	0x00000000
        /*0040*/ 	.short	0x0004
        /*0042*/ 	.short	0x0020
        /*0044*/ 	.byte	0x00, 0xf4, 0x21, 0x00


	//----- nvinfo : EIATTR_KPARAM_INFO
	.align		4
.L_17:
        /*0048*/ 	.byte	0x04, 0x17
        /*004a*/ 	.short	(.L_19 - .L_18)
.L_18:
        /*004c*/ 	.word	0x00000000
        /*0050*/ 	.short	0x0003
        /*0052*/ 	.short	0x0018
        /*0054*/ 	.byte	0x00, 0xf4, 0x21, 0x00


	//----- nvinfo : EIATTR_KPARAM_INFO
	.align		4
.L_19:
        /*0058*/ 	.byte	0x04, 0x17
        /*005a*/ 	.short	(.L_21 - .L_20)
.L_20:
        /*005c*/ 	.word	0x00000000
        /*0060*/ 	.short	0x0002
        /*0062*/ 	.short	0x0010
        /*0064*/ 	.byte	0x00, 0xf4, 0x21, 0x00


	//----- nvinfo : EIATTR_KPARAM_INFO
	.align		4
.L_21:
        /*0068*/ 	.byte	0x04, 0x17
        /*006a*/ 	.short	(.L_23 - .L_22)
.L_22:
        /*006c*/ 	.word	0x00000000
        /*0070*/ 	.short	0x0001
        /*0072*/ 	.short	0x0008
        /*0074*/ 	.byte	0x00, 0xf4, 0x21, 0x00


	//----- nvinfo : EIATTR_KPARAM_INFO
	.align		4
.L_23:
        /*0078*/ 	.byte	0x04, 0x17
        /*007a*/ 	.short	(.L_25 - .L_24)
.L_24:
        /*007c*/ 	.word	0x00000000
        /*0080*/ 	.short	0x0000
        /*0082*/ 	.short	0x0000
        /*0084*/ 	.byte	0x00, 0xf4, 0x21, 0x00


	//----- nvinfo : EIATTR_SPARSE_MMA_MASK
	.align		4
.L_25:
        /*0088*/ 	.byte	0x03, 0x50
        /*008a*/ 	.short	0x0000


	//----- nvinfo : EIATTR_MAXREG_COUNT
	.align		4
        /*008c*/ 	.byte	0x03, 0x1b
        /*008e*/ 	.short	0x00ff


	//----- nvinfo : EIATTR_EXIT_INSTR_OFFSETS
	.align		4
        /*0090*/ 	.byte	0x04, 0x1c
        /*0092*/ 	.short	(.L_27 - .L_26)


	//   ....[0]....
.L_26:
        /*0094*/ 	.word	0x000002b0


	//   ....[1]....
        /*0098*/ 	.word	0x000002d0


	//----- nvinfo : EIATTR_REQNTID
	.align		4
.L_27:
        /*009c*/ 	.byte	0x04, 0x10
        /*009e*/ 	.short	(.L_29 - .L_28)
.L_28:
        /*00a0*/ 	.word	0x00000080
        /*00a4*/ 	.word	0x00000001
        /*00a8*/ 	.word	0x00000001


	//----- nvinfo : EIATTR_CBANK_PARAM_SIZE
	.align		4
.L_29:
        /*00ac*/ 	.byte	0x03, 0x19
        /*00ae*/ 	.short	0x003c


	//----- nvinfo : EIATTR_PARAM_CBANK
	.align		4
        /*00b0*/ 	.byte	0x04, 0x0a
        /*00b2*/ 	.short	(.L_31 - .L_30)
	.align		4
.L_30:
        /*00b4*/ 	.word	index@(.nv.constant0.triton_poi_fused_native_layer_norm_relu_threshold_backward_1)
        /*00b8*/ 	.short	0x0210
        /*00ba*/ 	.short	0x003c


	//----- nvinfo : EIATTR_SW_WAR
	.align		4
.L_31:
        /*00bc*/ 	.byte	0x04, 0x36
        /*00be*/ 	.short	(.L_33 - .L_32)
.L_32:
        /*00c0*/ 	.word	0x00000008
.L_33:


//--------------------- .nv.callgraph             --------------------------
	.section	.nv.callgraph,"",@"SHT_CUDA_CALLGRAPH"
	.align	4
	.sectionentsize	8
	.align		4
        /*0000*/ 	.word	0x00000000
	.align		4
        /*0004*/ 	.word	0xffffffff
	.align		4
        /*0008*/ 	.word	0x00000000
	.align		4
        /*000c*/ 	.word	0xfffffffe
	.align		4
        /*0010*/ 	.word	0x00000000
	.align		4
        /*0014*/ 	.word	0xfffffffd
	.align		4
        /*0018*/ 	.word	0x00000000
	.align		4
        /*001c*/ 	.word	0xfffffffc


//--------------------- .text.triton_poi_fused_native_layer_norm_relu_threshold_backward_1 --------------------------
	.section	.text.triton_poi_fused_native_layer_norm_relu_threshold_backward_1,"ax",@progbits
	.align	128
        .global         triton_poi_fused_native_layer_norm_relu_threshold_backward_1
        .type           triton_poi_fused_native_layer_norm_relu_threshold_backward_1,@function
        .size           triton_poi_fused_native_layer_norm_relu_threshold_backward_1,(.L_x_1 - triton_poi_fused_native_layer_norm_relu_threshold_backward_1)
        .other          triton_poi_fused_native_layer_norm_relu_threshold_backward_1,@"STO_CUDA_ENTRY STV_DEFAULT"
triton_poi_fused_native_layer_norm_relu_threshold_backward_1:
.text.triton_poi_fused_native_layer_norm_relu_threshold_backward_1:
[----:B------:R-:W0:Y:S01]  /*0000*/  LDC R1, c[0x0][0x28] ;  /* 0x00000a00ff017b82 */ /* 0x000e220000000800 */
[----:B------:R-:W1:Y:S07]  /*0010*/  S2R R0, SR_TID.X ;  /* 0x0000000000007919 */ /* 0x000e6e0000002100 */
[----:B------:R-:W2:Y:S01]  /*0020*/  LDC.64 R12, c[0x0][0x210] ;  /* 0x00008400ff0c7b82 */ /* 0x000ea20000000a00 */
[----:B------:R-:W-:Y:S01]  /*0030*/  ULDC.64 UR4, c[0x0][0x208] ;  /* 0x0000820000047ab9 */ /* 0x000fe20000000a00 */
[----:B------:R-:W3:Y:S06]  /*0040*/  S2R R3, SR_CTAID.X ;  /* 0x0000000000037919 */ /* 0x000eec0000002500 */
[----:B------:R-:W4:Y:S08]  /*0050*/  LDC.64 R10, c[0x0][0x218] ;  /* 0x00008600ff0a7b82 */ /* 0x000f300000000a00 */
[----:B------:R-:W5:Y:S08]  /*0060*/  LDC.64 R6, c[0x0][0x220] ;  /* 0x00008800ff067b82 */ /* 0x000f700000000a00 */
[----:B------:R-:W5:Y:S01]  /*0070*/  LDC.64 R4, c[0x0][0x228] ;  /* 0x00008a00ff047b82 */ /* 0x000f620000000a00 */
[----:B------:R-:W-:Y:S01]  /*0080*/  IMAD.MOV.U32 R16, RZ, RZ, RZ ;  /* 0x000000ffff107224 */ /* 0x000fe200078e00ff */
[----:B------:R-:W-:Y:S01]  /*0090*/  ULDC.64 UR6, c[0x0][0x240] ;  /* 0x0000900000067ab9 */ /* 0x000fe20000000a00 */
[----:B-1----:R-:W-:-:S05]  /*00a0*/  LOP3.LUT R0, R0, 0x7f, RZ, 0xc0, !PT ;  /* 0x0000007f00007812 */ /* 0x002fca00078ec0ff */
[----:B---3--:R-:W-:Y:S02]  /*00b0*/  IMAD R0, R3, 0x80, R0 ;  /* 0x0000008003007824 */ /* 0x008fe400078e0200 */
[----:B------:R-:W1:Y:S02]  /*00c0*/  LDC.64 R2, c[0x0][0x230] ;  /* 0x00008c00ff027b82 */ /* 0x000e640000000a00 */
[C---:B--2---:R-:W-:Y:S01]  /*00d0*/  IMAD.WIDE R12, R0.reuse, 0x4, R12 ;  /* 0x00000004000c7825 */ /* 0x044fe200078e020c */
[----:B------:R-:W-:Y:S02]  /*00e0*/  SHF.R.S32.HI R9, RZ, 0x1f, R0 ;  /* 0x0000001fff097819 */ /* 0x000fe40000011400 */
[----:B------:R-:W-:Y:S02]  /*00f0*/  ISETP.GE.AND P0, PT, R0, 0x100, PT ;  /* 0x000001000000780c */ /* 0x000fe40003f06270 */
[----:B------:R-:W-:Y:S02]  /*0100*/  LEA.HI R14, R9, R0, RZ, 0x2 ;  /* 0x00000000090e7211 */ /* 0x000fe400078f10ff */
[----:B------:R-:W-:-:S02]  /*0110*/  CS2R R8, SRZ ;  /* 0x0000000000087805 */ /* 0x000fc4000001ff00 */
[----:B------:R-:W-:Y:S02]  /*0120*/  SHF.R.S32.HI R15, RZ, 0x2, R14 ;  /* 0x00000002ff0f7819 */ /* 0x000fe4000001140e */
[----:B------:R-:W-:-:S03]  /*0130*/  LOP3.LUT R17, R14, 0xfffffffc, RZ, 0xc0, !PT ;  /* 0xfffffffc0e117812 */ /* 0x000fc600078ec0ff */
[C---:B----4-:R-:W-:Y:S02]  /*0140*/  IMAD.WIDE R10, R15.reuse, 0x4, R10 ;  /* 0x000000040f0a7825 */ /* 0x050fe400078e020a */
[----:B------:R2:W3:Y:S02]  /*0150*/  @!P0 LDG.E R8, desc[UR4][R12.64] ;  /* 0x000000040c088981 */ /* 0x0004e4000c1e1900 */
[----:B-----5:R-:W-:Y:S01]  /*0160*/  IMAD.WIDE R6, R15, 0x4, R6 ;  /* 0x000000040f067825 */ /* 0x020fe200078e0206 */
[----:B------:R-:W-:Y:S01]  /*0170*/  CS2R R14, SRZ ;  /* 0x00000000000e7805 */ /* 0x000fe2000001ff00 */
[----:B------:R-:W3:Y:S02]  /*0180*/  @!P0 LDG.E.EL R9, desc[UR4][R10.64] ;  /* 0x000000040a098981 */ /* 0x000ee4000c2e1900 */
[----:B------:R-:W-:-:S03]  /*0190*/  IMAD.IADD R17, R0, 0x1, -R17 ;  /* 0x0000000100117824 */ /* 0x000fc600078e0a11 */
[----:B------:R4:W5:Y:S01]  /*01a0*/  @!P0 LDG.E.EL R14, desc[UR4][R6.64] ;  /* 0x00000004060e8981 */ /* 0x000962000c2e1900 */
[C---:B0-----:R-:W-:Y:S01]  /*01b0*/  IMAD.WIDE R4, R17.reuse, 0x4, R4 ;  /* 0x0000000411047825 */ /* 0x041fe200078e0204 */
[----:B--2---:R-:W4:Y:S03]  /*01c0*/  LDC.64 R12, c[0x0][0x238] ;  /* 0x00008e00ff0c7b82 */ /* 0x004f260000000a00 */
[----:B-1----:R-:W-:Y:S01]  /*01d0*/  IMAD.WIDE R2, R17, 0x4, R2 ;  /* 0x0000000411027825 */ /* 0x002fe200078e0202 */
[----:B------:R-:W2:Y:S04]  /*01e0*/  @!P0 LDG.E.EL R15, desc[UR4][R4.64] ;  /* 0x00000004040f8981 */ /* 0x000ea8000c2e1900 */
[----:B------:R-:W2:Y:S01]  /*01f0*/  @!P0 LDG.E.EL R16, desc[UR4][R2.64] ;  /* 0x0000000402108981 */ /* 0x000ea2000c2e1900 */
[----:B----4-:R-:W-:-:S04]  /*0200*/  IMAD.WIDE R6, R0, 0x4, R12 ;  /* 0x0000000400067825 */ /* 0x010fc800078e020c */
[----:B---3--:R-:W-:-:S04]  /*0210*/  FADD R9, -R9, R8 ;  /* 0x0000000809097221 */ /* 0x008fc80000000100 */
[----:B-----5:R-:W-:-:S04]  /*0220*/  FMUL R9, R9, R14 ;  /* 0x0000000e09097220 */ /* 0x020fc80000400000 */
[----:B--2---:R-:W-:-:S05]  /*0230*/  FFMA R9, R9, R15, R16 ;  /* 0x0000000f09097223 */ /* 0x004fca0000000010 */
[----:B------:R-:W-:-:S04]  /*0240*/  FSETP.GEU.AND P1, PT, R9, RZ, PT ;  /* 0x000000ff0900720b */ /* 0x000fc80003f2e000 */
[----:B------:R-:W-:Y:S02]  /*0250*/  FSEL R11, R9, RZ, P1 ;  /* 0x000000ff090b7208 */ /* 0x000fe40000800000 */
[----:B------:R-:W-:Y:S02]  /*0260*/  IADD3 R8, P1, R0, UR6, RZ ;  /* 0x0000000600087c10 */ /* 0x000fe4000ff3e0ff */
[----:B------:R-:W-:Y:S01]  /*0270*/  FSETP.GTU.AND P2, PT, R11, RZ, PT ;  /* 0x000000ff0b00720b */ /* 0x000fe20003f4c000 */
[----:B------:R0:W-:Y:S01]  /*0280*/  @!P0 STG.E desc[UR4][R6.64], R11 ;  /* 0x0000000b06008986 */ /* 0x0001e2000c101904 */
[----:B------:R-:W-:Y:S02]  /*0290*/  LEA.HI.X.SX32 R9, R0, UR7, 0x1, P1 ;  /* 0x0000000700097c11 */ /* 0x000fe400088f0eff */
[----:B------:R-:W-:Y:S01]  /*02a0*/  SEL R3, RZ, 0x1, P2 ;  /* 0x00000001ff037807 */ /* 0x000fe20001000000 */
[----:B0-----:R-:W-:Y:S08]  /*02b0*/  @P0 EXIT ;  /* 0x000000000000094d */ /* 0x001ff00003800000 */
[----:B------:R-:W-:Y:S01]  /*02c0*/  STG.E.U8 desc[UR4][R8.64], R3 ;  /* 0x0000000308007986 */ /* 0x000fe2000c101104 */
[----:B------:R-:W-:Y:S05]  /*02d0*/  EXIT ;  /* 0x000000000000794d */ /* 0x000fea0003800000 */
.L_x_0:
[----:B------:R-:W-:-:S00]  /*02e0*/  BRA `(.L_x_0) ;  /* 0xfffffffc00fc7947 */ /* 0x000fc0000383ffff */
[----:B------:R-:W-:-:S00]  /*02f0*/  NOP ;  /* 0x0000000000007918 */ /* 0x000fc00000000000 */
        /* <DEDUP_REMOVED lines=8> */
.L_x_1:


//--------------------- .nv.constant0.triton_poi_fused_native_layer_norm_relu_threshold_backward_1 --------------------------
	.section	.nv.constant0.triton_poi_fused_native_layer_norm_relu_threshold_backward_1,"a",@progbits
	.sectionflags	@""
	.align	4
.nv.constant0.triton_poi_fused_native_layer_norm_relu_threshold_backward_1:
	.zero		588
